	.headerflags	@"EF_CUDA_TEXMODE_UNIFIED EF_CUDA_64BIT_ADDRESS EF_CUDA_ACCELERATORS EF_CUDA_SM90 EF_CUDA_VIRTUAL_SM(EF_CUDA_SM90)"
	.elftype	@"ET_EXEC"


//--------------------- .nv.info                  --------------------------
	.section	.nv.info,"",@"SHT_CUDA_INFO"
	.align	4


	//----- nvinfo : EIATTR_REGCOUNT
	.align		4
        /*0000*/ 	.byte	0x04, 0x2f
        /*0002*/ 	.short	(.L_3 - .L_2)
	.align		4
.L_2:
        /*0004*/ 	.word	index@(triton_poi_fused__native_batch_norm_legit_no_training_convolution_relu_12)
        /*0008*/ 	.word	0x00000013


	//----- nvinfo : EIATTR_MIN_STACK_SIZE
	.align		4
.L_3:
        /*000c*/ 	.byte	0x04, 0x12
        /*000e*/ 	.short	(.L_5 - .L_4)
	.align		4
.L_4:
        /*0010*/ 	.word	index@(triton_poi_fused__native_batch_norm_legit_no_training_convolution_relu_12)
        /*0014*/ 	.word	0x00000000


	//----- nvinfo : EIATTR_FRAME_SIZE
	.align		4
.L_5:
        /*0018*/ 	.byte	0x04, 0x11
        /*001a*/ 	.short	(.L_7 - .L_6)
	.align		4
.L_6:
        /*001c*/ 	.word	index@(triton_poi_fused__native_batch_norm_legit_no_training_convolution_relu_12)
        /*0020*/ 	.word	0x00000000


	//----- nvinfo : EIATTR_MIN_STACK_SIZE
	.align		4
.L_7:
        /*0024*/ 	.byte	0x04, 0x12
        /*0026*/ 	.short	(.L_9 - .L_8)
	.align		4
.L_8:
        /*0028*/ 	.word	index@(triton_poi_fused__native_batch_norm_legit_no_training_convolution_relu_12)
        /*002c*/ 	.word	0x00000000
.L_9:


//--------------------- .nv.info.triton_poi_fused__native_batch_norm_legit_no_training_convolution_relu_12 --------------------------
	.section	.nv.info.triton_poi_fused__native_batch_norm_legit_no_training_convolution_relu_12,"",@"SHT_CUDA_INFO"
	.sectionflags	@""
	.align	4


	//----- nvinfo : EIATTR_CUDA_API_VERSION
	.align		4
        /*0000*/ 	.byte	0x04, 0x37
        /*0002*/ 	.short	(.L_11 - .L_10)
.L_10:
        /*0004*/ 	.word	0x0000007c


	//----- nvinfo : EIATTR_KPARAM_INFO
	.align		4
.L_11:
        /*0008*/ 	.byte	0x04, 0x17
        /*000a*/ 	.short	(.L_13 - .L_12)
.L_12:
        /*000c*/ 	.word	0x00000000
        /*0010*/ 	.short	0x0007
        /*0012*/ 	.short	0x0038
        /*0014*/ 	.byte	0x00, 0xf0, 0x11, 0x00


	//----- nvinfo : EIATTR_KPARAM_INFO
	.align		4
.L_13:
        /*0018*/ 	.byte	0x04, 0x17
        /*001a*/ 	.short	(.L_15 - .L_14)
.L_14:
        /*001c*/ 	.word	0x00000000
        /*0020*/ 	.short	0x0006
        /*0022*/ 	.short	0x0030
        /*0024*/ 	.byte	0x00, 0xf4, 0x21, 0x00


	//----- nvinfo : EIATTR_KPARAM_INFO
	.align		4
.L_15:
        /*0028*/ 	.byte	0x04, 0x17
        /*002a*/ 	.short	(.L_17 - .L_16)
.L_16:
        /*002c*/ 	.word	0x00000000
        /*0030*/ 	.short	0x0005
        /*0032*/ 	.short	0x0028
        /*0034*/ 	.byte	0x00, 0xf4, 0x21, 0x00


	//----- nvinfo : EIATTR_KPARAM_INFO
	.align		4
.L_17:
        /*0038*/ 	.byte	0x04, 0x17
        /*003a*/ 	.short	(.L_19 - .L_18)
.L_18:
        /*003c*/ 	.word	0x00000000
        /*0040*/ 	.short	0x0004
        /*0042*/ 	.short	0x0020
        /*0044*/ 	.byte	0x00, 0xf4, 0x21, 0x00


	//----- nvinfo : EIATTR_KPARAM_INFO
	.align		4
.L_19:
        /*0048*/ 	.byte	0x04, 0x17
        /*004a*/ 	.short	(.L_21 - .L_20)
.L_20:
        /*004c*/ 	.word	0x00000000
        /*0050*/ 	.short	0x0003
        /*0052*/ 	.short	0x0018
        /*0054*/ 	.byte	0x00, 0xf4, 0x21, 0x00


	//----- nvinfo : EIATTR_KPARAM_INFO
	.align		4
.L_21:
        /*0058*/ 	.byte	0x04, 0x17
        /*005a*/ 	.short	(.L_23 - .L_22)
.L_22:
        /*005c*/ 	.word	0x00000000
        /*0060*/ 	.short	0x0002
        /*0062*/ 	.short	0x0010
        /*0064*/ 	.byte	0x00, 0xf4, 0x21, 0x00


	//----- nvinfo : EIATTR_KPARAM_INFO
	.align		4
.L_23:
        /*0068*/ 	.byte	0x04, 0x17
        /*006a*/ 	.short	(.L_25 - .L_24)
.L_24:
        /*006c*/ 	.word	0x00000000
        /*0070*/ 	.short	0x0001
        /*0072*/ 	.short	0x0008
        /*0074*/ 	.byte	0x00, 0xf4, 0x21, 0x00


	//----- nvinfo : EIATTR_KPARAM_INFO
	.align		4
.L_25:
        /*0078*/ 	.byte	0x04, 0x17
        /*007a*/ 	.short	(.L_27 - .L_26)
.L_26:
        /*007c*/ 	.word	0x00000000
        /*0080*/ 	.short	0x0000
        /*0082*/ 	.short	0x0000
        /*0084*/ 	.byte	0x00, 0xf4, 0x21, 0x00


	//----- nvinfo : EIATTR_SPARSE_MMA_MASK
	.align		4
.L_27:
        /*0088*/ 	.byte	0x03, 0x50
        /*008a*/ 	.short	0x0000


	//----- nvinfo : EIATTR_MAXREG_COUNT
	.align		4
        /*008c*/ 	.byte	0x03, 0x1b
        /*008e*/ 	.short	0x00ff


	//----- nvinfo : EIATTR_EXIT_INSTR_OFFSETS
	.align		4
        /*0090*/ 	.byte	0x04, 0x1c
        /*0092*/ 	.short	(.L_29 - .L_28)


	//   ....[0]....
.L_28:
        /*0094*/ 	.word	0x00000320


	//----- nvinfo : EIATTR_REQNTID
	.align		4
.L_29:
        /*0098*/ 	.byte	0x04, 0x10
        /*009a*/ 	.short	(.L_31 - .L_30)
.L_30:
        /*009c*/ 	.word	0x00000080
        /*00a0*/ 	.word	0x00000001
        /*00a4*/ 	.word	0x00000001


	//----- nvinfo : EIATTR_CBANK_PARAM_SIZE
	.align		4
.L_31:
        /*00a8*/ 	.byte	0x03, 0x19
        /*00aa*/ 	.short	0x003c


	//----- nvinfo : EIATTR_PARAM_CBANK
	.align		4
        /*00ac*/ 	.byte	0x04, 0x0a
        /*00ae*/ 	.short	(.L_33 - .L_32)
	.align		4
.L_32:
        /*00b0*/ 	.word	index@(.nv.constant0.triton_poi_fused__native_batch_norm_legit_no_training_convolution_relu_12)
        /*00b4*/ 	.short	0x0210
        /*00b6*/ 	.short	0x003c


	//----- nvinfo : EIATTR_SW_WAR
	.align		4
.L_33:
        /*00b8*/ 	.byte	0x04, 0x36
        /*00ba*/ 	.short	(.L_35 - .L_34)
.L_34:
        /*00bc*/ 	.word	0x00000008
.L_35:


//--------------------- .nv.callgraph             --------------------------
	.section	.nv.callgraph,"",@"SHT_CUDA_CALLGRAPH"
	.align	4
	.sectionentsize	8
	.align		4
        /*0000*/ 	.word	0x00000000
	.align		4
        /*0004*/ 	.word	0xffffffff
	.align		4
        /*0008*/ 	.word	0x00000000
	.align		4
        /*000c*/ 	.word	0xfffffffe
	.align		4
        /*0010*/ 	.word	0x00000000
	.align		4
        /*0014*/ 	.word	0xfffffffd
	.align		4
        /*0018*/ 	.word	0x00000000
	.align		4
        /*001c*/ 	.word	0xfffffffc


//--------------------- .nv.constant4             --------------------------
	.section	.nv.constant4,"a",@progbits
	.align	8
	.align		8
.nv.constant4:
        /*0000*/ 	.dword	_$_str
	.align		8
        /*0008*/ 	.dword	_$_str_$_2


//--------------------- .text.triton_poi_fused__native_batch_norm_legit_no_training_convolution_relu_12 --------------------------
	.section	.text.triton_poi_fused__native_batch_norm_legit_no_training_convolution_relu_12,"ax",@progbits
	.align	128
        .global         triton_poi_fused__native_batch_norm_legit_no_training_convolution_relu_12
        .type           triton_poi_fused__native_batch_norm_legit_no_training_convolution_relu_12,@function
        .size           triton_poi_fused__native_batch_norm_legit_no_training_convolution_relu_12,(.L_x_1 - triton_poi_fused__native_batch_norm_legit_no_training_convolution_relu_12)
        .other          triton_poi_fused__native_batch_norm_legit_no_training_convolution_relu_12,@"STO_CUDA_ENTRY STV_DEFAULT"
triton_poi_fused__native_batch_norm_legit_no_training_convolution_relu_12:
.text.triton_poi_fused__native_batch_norm_legit_no_training_convolution_relu_12:
[----:B------:R-:W-:Y:S01]  /*0000*/  LDC R1, c[0x0][0x28] ;  /* 0x00000a00ff017b82 */ /* 0x000fe20000000800 */
[----:B------:R-:W1:Y:S07]  /*0010*/  S2R R0, SR_TID.X ;  /* 0x0000000000007919 */ /* 0x000e6e0000002100 */
[----:B------:R-:W2:Y:S01]  /*0020*/  LDC.64 R10, c[0x0][0x228] ;  /* 0x00008a00ff0a7b82 */ /* 0x000ea20000000a00 */
[----:B------:R-:W-:Y:S01]  /*0030*/  ULDC.64 UR4, c[0x0][0x208] ;  /* 0x0000820000047ab9 */ /* 0x000fe20000000a00 */
[----:B------:R-:W3:Y:S06]  /*0040*/  S2R R3, SR_CTAID.X ;  /* 0x0000000000037919 */ /* 0x000eec0000002500 */
[----:B------:R-:W4:Y:S08]  /*0050*/  LDC.64 R6, c[0x0][0x218] ;  /* 0x00008600ff067b82 */ /* 0x000f300000000a00 */
[----:B------:R-:W5:Y:S08]  /*0060*/  LDC.64 R8, c[0x0][0x220] ;  /* 0x00008800ff087b82 */ /* 0x000f700000000a00 */
[----:B------:R-:W5:Y:S01]  /*0070*/  LDC.64 R12, c[0x0][0x230] ;  /* 0x00008c00ff0c7b82 */ /* 0x000f620000000a00 */
[----:B-1----:R-:W-:-:S07]  /*0080*/  LOP3.LUT R0, R0, 0x7f, RZ, 0xc0, !PT ;  /* 0x0000007f00007812 */ /* 0x002fce00078ec0ff */
[----:B------:R-:W1:Y:S01]  /*0090*/  LDC.64 R4, c[0x0][0x238] ;  /* 0x00008e00ff047b82 */ /* 0x000e620000000a00 */
[----:B---3--:R-:W-:Y:S02]  /*00a0*/  SHF.R.S32.HI R2, RZ, 0x18, R3 ;  /* 0x00000018ff027819 */ /* 0x008fe40000011403 */
[----:B------:R-:W-:Y:S02]  /*00b0*/  LEA R0, R3, R0, 0x7 ;  /* 0x0000000003007211 */ /* 0x000fe400078e38ff */
[----:B------:R-:W-:-:S04]  /*00c0*/  SGXT R3, R2, 0x1 ;  /* 0x000000010203781a */ /* 0x000fc80000000200 */
[----:B------:R-:W-:-:S04]  /*00d0*/  LEA.HI R3, R3, R0, RZ, 0x7 ;  /* 0x0000000003037211 */ /* 0x000fc800078f38ff */
[----:B------:R-:W-:-:S04]  /*00e0*/  LOP3.LUT R3, R3, 0xffffff80, RZ, 0xc0, !PT ;  /* 0xffffff8003037812 */ /* 0x000fc800078ec0ff */
[----:B------:R-:W-:Y:S02]  /*00f0*/  IADD3 R15, R0, -R3, RZ ;  /* 0x80000003000f7210 */ /* 0x000fe40007ffe0ff */
[----:B------:R-:W3:Y:S03]  /*0100*/  LDC.64 R2, c[0x0][0x210] ;  /* 0x00008400ff027b82 */ /* 0x000ee60000000a00 */
[----:B--2---:R-:W-:-:S05]  /*0110*/  IMAD.WIDE R10, R15, 0x4, R10 ;  /* 0x000000040f0a7825 */ /* 0x004fca00078e020a */
[----:B------:R2:W2:Y:S01]  /*0120*/  LDG.E.EL R16, desc[UR4][R10.64] ;  /* 0x000000040a107981 */ /* 0x0004a2000c2e1900 */
[----:B----4-:R-:W-:-:S04]  /*0130*/  IMAD.WIDE R6, R15, 0x4, R6 ;  /* 0x000000040f067825 */ /* 0x010fc800078e0206 */
[C---:B-----5:R-:W-:Y:S02]  /*0140*/  IMAD.WIDE R8, R15.reuse, 0x4, R8 ;  /* 0x000000040f087825 */ /* 0x060fe400078e0208 */
[----:B------:R4:W5:Y:S02]  /*0150*/  LDG.E.EL R7, desc[UR4][R6.64] ;  /* 0x0000000406077981 */ /* 0x000964000c2e1900 */
[----:B---3--:R-:W-:Y:S02]  /*0160*/  IMAD.WIDE R2, R0, 0x4, R2 ;  /* 0x0000000400027825 */ /* 0x008fe400078e0202 */
[----:B------:R-:W3:Y:S04]  /*0170*/  LDG.E.EL R8, desc[UR4][R8.64] ;  /* 0x0000000408087981 */ /* 0x000ee8000c2e1900 */
[----:B------:R-:W5:Y:S01]  /*0180*/  LDG.E R14, desc[UR4][R2.64] ;  /* 0x00000004020e7981 */ /* 0x000f62000c1e1900 */
[----:B0-2---:R-:W-:-:S04]  /*0190*/  IMAD.WIDE R10, R15, 0x4, R12 ;  /* 0x000000040f0a7825 */ /* 0x005fc800078e020c */
[----:B-1----:R-:W-:Y:S02]  /*01a0*/  IMAD.WIDE R12, R15, 0x4, R4 ;  /* 0x000000040f0c7825 */ /* 0x002fe400078e0204 */
[----:B------:R-:W2:Y:S01]  /*01b0*/  LDG.E.EL R10, desc[UR4][R10.64] ;  /* 0x000000040a0a7981 */ /* 0x000ea2000c2e1900 */
[----:B----4-:R-:W-:Y:S01]  /*01c0*/  HFMA2.MMA R6, -RZ, RZ, 1.625, 0 ;  /* 0x3e800000ff067435 */ /* 0x010fe200000001ff */
[----:B------:R-:W0:Y:S02]  /*01d0*/  LDC.64 R4, c[0x0][0x240] ;  /* 0x00009000ff047b82 */ /* 0x000e240000000a00 */
[----:B------:R-:W2:Y:S01]  /*01e0*/  LDG.E.EL R13, desc[UR4][R12.64] ;  /* 0x000000040c0d7981 */ /* 0x000ea2000c2e1900 */
[----:B0-----:R-:W-:-:S04]  /*01f0*/  IMAD.WIDE R4, R0, 0x4, R4 ;  /* 0x0000000400047825 */ /* 0x001fc800078e0204 */
[----:B------:R-:W-:-:S04]  /*0200*/  FADD R16, R16, 9.9999997473787516356e-06 ;  /* 0x3727c5ac10107421 */ /* 0x000fc80000000000 */
[----:B------:R-:W0:Y:S02]  /*0210*/  MUFU.SQRT R15, R16 ;  /* 0x00000010000f7308 */ /* 0x000e240000002000 */
[C---:B0-----:R-:W-:Y:S02]  /*0220*/  FSETP.GT.AND P0, PT, R15.reuse, 8.50705917302346158658e+37, PT ;  /* 0x7e8000000f00780b */ /* 0x041fe40003f04000 */
[----:B------:R-:W-:-:S11]  /*0230*/  FSETP.GEU.AND P1, PT, R15, 1.175494350822287508e-38, PT ;  /* 0x008000000f00780b */ /* 0x000fd60003f2e000 */
[----:B------:R-:W-:-:S04]  /*0240*/  @P0 FMUL R15, R15, 0.25 ;  /* 0x3e8000000f0f0820 */ /* 0x000fc80000400000 */
[----:B------:R-:W-:-:S06]  /*0250*/  @!P1 FMUL R15, R15, 16777216 ;  /* 0x4b8000000f0f9820 */ /* 0x000fcc0000400000 */
[----:B------:R-:W0:Y:S01]  /*0260*/  MUFU.RCP R15, R15 ;  /* 0x0000000f000f7308 */ /* 0x000e220000001000 */
[----:B------:R-:W-:Y:S01]  /*0270*/  FSEL R6, R6, 1, P0 ;  /* 0x3f80000006067808 */ /* 0x000fe20000000000 */
[----:B-----5:R-:W-:-:S04]  /*0280*/  FADD R7, R14, R7 ;  /* 0x000000070e077221 */ /* 0x020fc80000000000 */
[----:B------:R-:W-:Y:S01]  /*0290*/  @!P1 FMUL R6, R6, 16777216 ;  /* 0x4b80000006069820 */ /* 0x000fe20000400000 */
[----:B---3--:R-:W-:-:S03]  /*02a0*/  FADD R8, -R8, R7 ;  /* 0x0000000708087221 */ /* 0x008fc60000000100 */
[----:B0-----:R-:W-:-:S04]  /*02b0*/  FMUL R9, R15, R6 ;  /* 0x000000060f097220 */ /* 0x001fc80000400000 */
[----:B------:R-:W-:-:S04]  /*02c0*/  FMUL R8, R8, R9 ;  /* 0x0000000908087220 */ /* 0x000fc80000400000 */
[----:B--2---:R-:W-:-:S05]  /*02d0*/  FFMA R8, R10, R8, R13 ;  /* 0x000000080a087223 */ /* 0x004fca000000000d */
[----:B------:R-:W-:-:S04]  /*02e0*/  FSETP.GEU.AND P0, PT, R8, RZ, PT ;  /* 0x000000ff0800720b */ /* 0x000fc80003f0e000 */
[----:B------:R-:W-:Y:S01]  /*02f0*/  FSEL R9, R8, RZ, P0 ;  /* 0x000000ff08097208 */ /* 0x000fe20000000000 */
[----:B------:R-:W-:Y:S04]  /*0300*/  STG.E desc[UR4][R2.64], R7 ;  /* 0x0000000702007986 */ /* 0x000fe8000c101904 */
[----:B------:R-:W-:Y:S01]  /*0310*/  STG.E desc[UR4][R4.64], R9 ;  /* 0x0000000904007986 */ /* 0x000fe2000c101904 */
[----:B------:R-:W-:Y:S05]  /*0320*/  EXIT ;  /* 0x000000000000794d */ /* 0x000fea0003800000 */
.L_x_0:
[----:B------:R-:W-:-:S00]  /*0330*/  BRA `(.L_x_0) ;  /* 0xfffffffc00fc7947 */ /* 0x000fc0000383ffff */
[----:B------:R-:W-:-:S00]  /*0340*/  NOP ;  /* 0x0000000000007918 */ /* 0x000fc00000000000 */
        /* <DEDUP_REMOVED lines=11> */
.L_x_1:


//--------------------- .nv.global.init           --------------------------
	.section	.nv.global.init,"aw",@progbits
.nv.global.init:
	.type		_$_str,@object
	.size		_$_str,(_$_str_$_2 - _$_str)
_$_str:
        /*0000*/ 	.byte	0x5f, 0x5f, 0x43, 0x55, 0x44, 0x41, 0x5f, 0x46, 0x54, 0x5a, 0x00
	.type		_$_str_$_2,@object
	.size		_$_str_$_2,(.L_1 - _$_str_$_2)
_$_str_$_2:
        /*000b*/ 	.byte	0x5f, 0x5f, 0x43, 0x55, 0x44, 0x41, 0x5f, 0x50, 0x52, 0x45, 0x43, 0x5f, 0x53, 0x51, 0x52, 0x54
        /*001b*/ 	.byte	0x00
.L_1:


//--------------------- .nv.constant0.triton_poi_fused__native_batch_norm_legit_no_training_convolution_relu_12 --------------------------
	.section	.nv.constant0.triton_poi_fused__native_batch_norm_legit_no_training_convolution_relu_12,"a",@progbits
	.sectionflags	@""
	.align	4
.nv.constant0.triton_poi_fused__native_batch_norm_legit_no_training_convolution_relu_12:
	.zero		588
